//
// Generated by NVIDIA NVVM Compiler
//
// Compiler Build ID: CL-36424714
// Cuda compilation tools, release 13.0, V13.0.88
// Based on NVVM 20.0.0
//

.version 9.0
.target sm_100
.address_size 64

	// .globl	_Z12sumReductionPiS_i
.extern .shared .align 16 .b8 sdata[];

.visible .entry _Z12sumReductionPiS_i(
	.param .u64 .ptr .align 1 _Z12sumReductionPiS_i_param_0,
	.param .u64 .ptr .align 1 _Z12sumReductionPiS_i_param_1,
	.param .u32 _Z12sumReductionPiS_i_param_2
)
{
	.reg .pred 	%p<7>;
	.reg .b32 	%r<27>;
	.reg .b64 	%rd<11>;

	ld.param.u64 	%rd3, [_Z12sumReductionPiS_i_param_0];
	ld.param.u64 	%rd2, [_Z12sumReductionPiS_i_param_1];
	ld.param.u32 	%r11, [_Z12sumReductionPiS_i_param_2];
	cvta.to.global.u64 	%rd1, %rd3;
	mov.u32 	%r1, %tid.x;
	mov.u32 	%r2, %ctaid.x;
	mov.u32 	%r26, %ntid.x;
	mul.lo.s32 	%r13, %r26, %r2;
	shl.b32 	%r14, %r13, 1;
	add.s32 	%r4, %r14, %r1;
	setp.ge.s32 	%p1, %r4, %r11;
	mov.b32 	%r25, 0;
	@%p1 bra 	$L__BB0_2;
	mul.wide.s32 	%rd4, %r4, 4;
	add.s64 	%rd5, %rd1, %rd4;
	ld.global.u32 	%r25, [%rd5];
$L__BB0_2:
	shl.b32 	%r15, %r1, 2;
	mov.u32 	%r16, sdata;
	add.s32 	%r7, %r16, %r15;
	st.shared.u32 	[%r7], %r25;
	add.s32 	%r8, %r4, %r26;
	setp.ge.u32 	%p2, %r8, %r11;
	@%p2 bra 	$L__BB0_4;
	mul.wide.u32 	%rd6, %r8, 4;
	add.s64 	%rd7, %rd1, %rd6;
	ld.global.u32 	%r17, [%rd7];
	add.s32 	%r18, %r25, %r17;
	st.shared.u32 	[%r7], %r18;
$L__BB0_4:
	bar.sync 	0;
	setp.lt.u32 	%p3, %r26, 2;
	@%p3 bra 	$L__BB0_8;
$L__BB0_5:
	shr.u32 	%r10, %r26, 1;
	setp.ge.u32 	%p4, %r1, %r10;
	@%p4 bra 	$L__BB0_7;
	shl.b32 	%r19, %r10, 2;
	add.s32 	%r20, %r7, %r19;
	ld.shared.u32 	%r21, [%r20];
	ld.shared.u32 	%r22, [%r7];
	add.s32 	%r23, %r22, %r21;
	st.shared.u32 	[%r7], %r23;
$L__BB0_7:
	bar.sync 	0;
	setp.gt.u32 	%p5, %r26, 3;
	mov.u32 	%r26, %r10;
	@%p5 bra 	$L__BB0_5;
$L__BB0_8:
	setp.ne.s32 	%p6, %r1, 0;
	@%p6 bra 	$L__BB0_10;
	ld.shared.u32 	%r24, [sdata];
	cvta.to.global.u64 	%rd8, %rd2;
	mul.wide.u32 	%rd9, %r2, 4;
	add.s64 	%rd10, %rd8, %rd9;
	st.global.u32 	[%rd10], %r24;
$L__BB0_10:
	ret;

}


// ===== COMPILED SASS (sm_100) =====

	.target	sm_100

	.elftype	@"ET_EXEC"


//--------------------- .note.nv.tkinfo           --------------------------
	.section	.note.nv.tkinfo,"",@"SHT_NOTE"
	.sectionflags	@"SHF_NOTE_NV_TKINFO"
	.tkinfo
        /*0018*/ 	.word	0x00000002
        /*0030*/ 	.string	""
        /*0030*/ 	.string	"ptxas"
        /*0030*/ 	.string	"Cuda compilation tools, release 13.0, V13.0.88"
        /*0030*/ 	.string	"Build cuda_13.0.r13.0/compiler.36424714_0"
        /*0030*/ 	.string	"-arch sm_100 -m 64 "



//--------------------- .note.nv.cuinfo           --------------------------
	.section	.note.nv.cuinfo,"",@"SHT_NOTE"
	.sectionflags	@"SHF_NOTE_NV_CUINFO"
        /*0018*/ 	.short	0x0002
        /*001a*/ 	.short	0x0064
        /*001c*/ 	.short	0x0082
	.zero		2


//--------------------- .nv.info                  --------------------------
	.section	.nv.info,"",@"SHT_CUDA_INFO"
	.align	4


	//----- nvinfo : EIATTR_REGCOUNT
	.align		4
        /*0000*/ 	.byte	0x04, 0x2f
        /*0002*/ 	.short	(.L_1 - .L_0)
	.align		4
.L_0:
        /*0004*/ 	.word	index@(_Z12sumReductionPiS_i)
        /*0008*/ 	.word	0x00000010


	//----- nvinfo : EIATTR_FRAME_SIZE
	.align		4
.L_1:
        /*000c*/ 	.byte	0x04, 0x11
        /*000e*/ 	.short	(.L_3 - .L_2)
	.align		4
.L_2:
        /*0010*/ 	.word	index@(_Z12sumReductionPiS_i)
        /*0014*/ 	.word	0x00000000


	//----- nvinfo : EIATTR_MIN_STACK_SIZE
	.align		4
.L_3:
        /*0018*/ 	.byte	0x04, 0x12
        /*001a*/ 	.short	(.L_5 - .L_4)
	.align		4
.L_4:
        /*001c*/ 	.word	index@(_Z12sumReductionPiS_i)
        /*0020*/ 	.word	0x00000000
.L_5:


//--------------------- .nv.compat                --------------------------
	.section	.nv.compat,"",@"SHT_CUDA_COMPAT_INFO"
	.align	4
        /*0000*/ 	.byte	0x02, 0x09, 0x00, 0x00, 0x02, 0x02, 0x01, 0x00, 0x02, 0x05, 0x05, 0x00, 0x03, 0x07, 0x01, 0x01
        /*0010*/ 	.byte	0x02, 0x03, 0x00, 0x00, 0x02, 0x06, 0x01, 0x00, 0x04, 0x0b, 0x08, 0x00, 0x09, 0x00, 0x00, 0x00
        /*0020*/ 	.byte	0x00, 0x00, 0x00, 0x00


//--------------------- .nv.info._Z12sumReductionPiS_i --------------------------
	.section	.nv.info._Z12sumReductionPiS_i,"",@"SHT_CUDA_INFO"
	.sectionflags	@""
	.align	4


	//----- nvinfo : EIATTR_CUDA_API_VERSION
	.align		4
        /*0000*/ 	.byte	0x04, 0x37
        /*0002*/ 	.short	(.L_7 - .L_6)
.L_6:
        /*0004*/ 	.word	0x00000082


	//----- nvinfo : EIATTR_KPARAM_INFO
	.align		4
.L_7:
        /*0008*/ 	.byte	0x04, 0x17
        /*000a*/ 	.short	(.L_9 - .L_8)
.L_8:
        /*000c*/ 	.word	0x00000000
        /*0010*/ 	.short	0x0002
        /*0012*/ 	.short	0x0010
        /*0014*/ 	.byte	0x00, 0xf0, 0x11, 0x00


	//----- nvinfo : EIATTR_KPARAM_INFO
	.align		4
.L_9:
        /*0018*/ 	.byte	0x04, 0x17
        /*001a*/ 	.short	(.L_11 - .L_10)
.L_10:
        /*001c*/ 	.word	0x00000000
        /*0020*/ 	.short	0x0001
        /*0022*/ 	.short	0x0008
        /*0024*/ 	.byte	0x00, 0xf5, 0x21, 0x00


	//----- nvinfo : EIATTR_KPARAM_INFO
	.align		4
.L_11:
        /*0028*/ 	.byte	0x04, 0x17
        /*002a*/ 	.short	(.L_13 - .L_12)
.L_12:
        /*002c*/ 	.word	0x00000000
        /*0030*/ 	.short	0x0000
        /*0032*/ 	.short	0x0000
        /*0034*/ 	.byte	0x00, 0xf5, 0x21, 0x00


	//----- nvinfo : EIATTR_SPARSE_MMA_MASK
	.align		4
.L_13:
        /*0038*/ 	.byte	0x03, 0x50
        /*003a*/ 	.short	0x0000


	//----- nvinfo : EIATTR_MAXREG_COUNT
	.align		4
        /*003c*/ 	.byte	0x03, 0x1b
        /*003e*/ 	.short	0x00ff


	//----- nvinfo : EIATTR_NUM_BARRIERS
	.align		4
        /*0040*/ 	.byte	0x02, 0x4c
        /*0042*/ 	.byte	0x01
	.zero		1


	//----- nvinfo : EIATTR_MERCURY_ISA_VERSION
	.align		4
        /*0044*/ 	.byte	0x03, 0x5f
        /*0046*/ 	.short	0x0101


	//----- nvinfo : EIATTR_VRC_CTA_INIT_COUNT
	.align		4
        /*0048*/ 	.byte	0x02, 0x4a
	.zero		1
	.zero		1


	//----- nvinfo : EIATTR_EXIT_INSTR_OFFSETS
	.align		4
        /*004c*/ 	.byte	0x04, 0x1c
        /*004e*/ 	.short	(.L_15 - .L_14)


	//   ....[0]....
.L_14:
        /*0050*/ 	.word	0x00000290


	//   ....[1]....
        /*0054*/ 	.word	0x00000310


	//----- nvinfo : EIATTR_CBANK_PARAM_SIZE
	.align		4
.L_15:
        /*0058*/ 	.byte	0x03, 0x19
        /*005a*/ 	.short	0x0014


	//----- nvinfo : EIATTR_PARAM_CBANK
	.align		4
        /*005c*/ 	.byte	0x04, 0x0a
        /*005e*/ 	.short	(.L_17 - .L_16)
	.align		4
.L_16:
        /*0060*/ 	.word	index@(.nv.constant0._Z12sumReductionPiS_i)
        /*0064*/ 	.short	0x0380
        /*0066*/ 	.short	0x0014


	//----- nvinfo : EIATTR_SW_WAR
	.align		4
.L_17:
        /*0068*/ 	.byte	0x04, 0x36
        /*006a*/ 	.short	(.L_19 - .L_18)
.L_18:
        /*006c*/ 	.word	0x00000008
.L_19:


//--------------------- .nv.callgraph             --------------------------
	.section	.nv.callgraph,"",@"SHT_CUDA_CALLGRAPH"
	.align	4
	.sectionentsize	8
	.align		4
        /*0000*/ 	.word	0x00000000
	.align		4
        /*0004*/ 	.word	0xffffffff
	.align		4
        /*0008*/ 	.word	0x00000000
	.align		4
        /*000c*/ 	.word	0xfffffffe
	.align		4
        /*0010*/ 	.word	0x00000000
	.align		4
        /*0014*/ 	.word	0xfffffffd
	.align		4
        /*0018*/ 	.word	0x00000000
	.align		4
        /*001c*/ 	.word	0xfffffffc


//--------------------- .text._Z12sumReductionPiS_i --------------------------
	.section	.text._Z12sumReductionPiS_i,"ax",@progbits
	.align	128
        .global         _Z12sumReductionPiS_i
        .type           _Z12sumReductionPiS_i,@function
        .size           _Z12sumReductionPiS_i,(.L_x_3 - _Z12sumReductionPiS_i)
        .other          _Z12sumReductionPiS_i,@"STO_CUDA_ENTRY STV_DEFAULT"
_Z12sumReductionPiS_i:
.text._Z12sumReductionPiS_i:
[----:B------:R-:W-:Y:S01]  /*0000*/  LDC R1, c[0x0][0x37c] ;  /* 0x0000df00ff017b82 */ /* 0x000fe20000000800 */
[----:B------:R-:W0:Y:S01]  /*0010*/  S2R R11, SR_CTAID.X ;  /* 0x00000000000b7919 */ /* 0x000e220000002500 */
[----:B------:R-:W0:Y:S01]  /*0020*/  LDCU UR4, c[0x0][0x360] ;  /* 0x00006c00ff0477ac */ /* 0x000e220008000800 */
[----:B------:R-:W-:Y:S01]  /*0030*/  IMAD.MOV.U32 R6, RZ, RZ, RZ ;  /* 0x000000ffff067224 */ /* 0x000fe200078e00ff */
[----:B------:R-:W1:Y:S01]  /*0040*/  S2R R9, SR_TID.X ;  /* 0x0000000000097919 */ /* 0x000e620000002100 */
[----:B------:R-:W2:Y:S01]  /*0050*/  LDCU UR5, c[0x0][0x390] ;  /* 0x00007200ff0577ac */ /* 0x000ea20008000800 */
[----:B------:R-:W3:Y:S01]  /*0060*/  LDCU.64 UR6, c[0x0][0x358] ;  /* 0x00006b00ff0677ac */ /* 0x000ee20008000a00 */
[----:B0-----:R-:W-:-:S04]  /*0070*/  IMAD R0, R11, UR4, RZ ;  /* 0x000000040b007c24 */ /* 0x001fc8000f8e02ff */
[----:B-1----:R-:W-:Y:S02]  /*0080*/  IMAD R7, R0, 0x2, R9 ;  /* 0x0000000200077824 */ /* 0x002fe400078e0209 */
[----:B------:R-:W-:-:S03]  /*0090*/  IMAD.U32 R0, RZ, RZ, UR4 ;  /* 0x00000004ff007e24 */ /* 0x000fc6000f8e00ff */
[C---:B--2---:R-:W-:Y:S02]  /*00a0*/  ISETP.GE.AND P0, PT, R7.reuse, UR5, PT ;  /* 0x0000000507007c0c */ /* 0x044fe4000bf06270 */
[----:B------:R-:W-:-:S04]  /*00b0*/  IADD3 R13, PT, PT, R7, R0, RZ ;  /* 0x00000000070d7210 */ /* 0x000fc80007ffe0ff */
[----:B------:R-:W-:-:S07]  /*00c0*/  ISETP.GE.U32.AND P1, PT, R13, UR5, PT ;  /* 0x000000050d007c0c */ /* 0x000fce000bf26070 */
[----:B------:R-:W0:Y:S08]  /*00d0*/  @!P0 LDC.64 R2, c[0x0][0x380] ;  /* 0x0000e000ff028b82 */ /* 0x000e300000000a00 */
[----:B------:R-:W1:Y:S01]  /*00e0*/  @!P1 LDC.64 R4, c[0x0][0x380] ;  /* 0x0000e000ff049b82 */ /* 0x000e620000000a00 */
[----:B0-----:R-:W-:-:S05]  /*00f0*/  @!P0 IMAD.WIDE R2, R7, 0x4, R2 ;  /* 0x0000000407028825 */ /* 0x001fca00078e0202 */
[----:B---3--:R-:W2:Y:S01]  /*0100*/  @!P0 LDG.E R6, desc[UR6][R2.64] ;  /* 0x0000000602068981 */ /* 0x008ea2000c1e1900 */
[----:B-1----:R-:W-:-:S06]  /*0110*/  @!P1 IMAD.WIDE.U32 R4, R13, 0x4, R4 ;  /* 0x000000040d049825 */ /* 0x002fcc00078e0004 */
[----:B------:R-:W3:Y:S01]  /*0120*/  @!P1 LDG.E R5, desc[UR6][R4.64] ;  /* 0x0000000604059981 */ /* 0x000ee2000c1e1900 */
[----:B------:R-:W0:Y:S01]  /*0130*/  S2UR UR5, SR_CgaCtaId ;  /* 0x00000000000579c3 */ /* 0x000e220000008800 */
[----:B------:R-:W-:Y:S01]  /*0140*/  UMOV UR4, 0x400 ;  /* 0x0000040000047882 */ /* 0x000fe20000000000 */
[----:B------:R-:W-:Y:S01]  /*0150*/  ISETP.GE.U32.AND P0, PT, R0, 0x2, PT ;  /* 0x000000020000780c */ /* 0x000fe20003f06070 */
[----:B0-----:R-:W-:Y:S01]  /*0160*/  ULEA UR4, UR5, UR4, 0x18 ;  /* 0x0000000405047291 */ /* 0x001fe2000f8ec0ff */
[----:B--2---:R-:W-:Y:S01]  /*0170*/  MOV R7, R6 ;  /* 0x0000000600077202 */ /* 0x004fe20000000f00 */
[----:B---3--:R-:W-:-:S04]  /*0180*/  @!P1 IMAD.IADD R7, R5, 0x1, R6 ;  /* 0x0000000105079824 */ /* 0x008fc800078e0206 */
[----:B------:R-:W-:-:S05]  /*0190*/  LEA R6, R9, UR4, 0x2 ;  /* 0x0000000409067c11 */ /* 0x000fca000f8e10ff */
[----:B------:R0:W-:Y:S01]  /*01a0*/  STS [R6], R7 ;  /* 0x0000000706007388 */ /* 0x0001e20000000800 */
[----:B------:R-:W-:Y:S01]  /*01b0*/  BAR.SYNC.DEFER_BLOCKING 0x0 ;  /* 0x0000000000007b1d */ /* 0x000fe20000010000 */
[----:B------:R-:W-:-:S05]  /*01c0*/  ISETP.NE.AND P1, PT, R9, RZ, PT ;  /* 0x000000ff0900720c */ /* 0x000fca0003f25270 */
[----:B------:R-:W-:Y:S08]  /*01d0*/  @!P0 BRA `(.L_x_0) ;  /* 0x00000000002c8947 */ /* 0x000ff00003800000 */
.L_x_1:
[----:B------:R-:W-:-:S04]  /*01e0*/  SHF.R.U32.HI R4, RZ, 0x1, R0 ;  /* 0x00000001ff047819 */ /* 0x000fc80000011600 */
[----:B------:R-:W-:-:S13]  /*01f0*/  ISETP.GE.U32.AND P0, PT, R9, R4, PT ;  /* 0x000000040900720c */ /* 0x000fda0003f06070 */
[----:B------:R-:W-:Y:S01]  /*0200*/  @!P0 LEA R2, R4, R6, 0x2 ;  /* 0x0000000604028211 */ /* 0x000fe200078e10ff */
[----:B------:R-:W-:Y:S05]  /*0210*/  @!P0 LDS R3, [R6] ;  /* 0x0000000006038984 */ /* 0x000fea0000000800 */
[----:B------:R-:W1:Y:S02]  /*0220*/  @!P0 LDS R2, [R2] ;  /* 0x0000000002028984 */ /* 0x000e640000000800 */
[----:B-1----:R-:W-:-:S05]  /*0230*/  @!P0 IMAD.IADD R3, R2, 0x1, R3 ;  /* 0x0000000102038824 */ /* 0x002fca00078e0203 */
[----:B------:R1:W-:Y:S01]  /*0240*/  @!P0 STS [R6], R3 ;  /* 0x0000000306008388 */ /* 0x0003e20000000800 */
[----:B------:R-:W-:Y:S01]  /*0250*/  BAR.SYNC.DEFER_BLOCKING 0x0 ;  /* 0x0000000000007b1d */ /* 0x000fe20000010000 */
[----:B------:R-:W-:Y:S02]  /*0260*/  ISETP.GT.U32.AND P0, PT, R0, 0x3, PT ;  /* 0x000000030000780c */ /* 0x000fe40003f04070 */
[----:B------:R-:W-:-:S11]  /*0270*/  MOV R0, R4 ;  /* 0x0000000400007202 */ /* 0x000fd60000000f00 */
[----:B-1----:R-:W-:Y:S05]  /*0280*/  @P0 BRA `(.L_x_1) ;  /* 0xfffffffc00d40947 */ /* 0x002fea000383ffff */
.L_x_0:
[----:B------:R-:W-:Y:S05]  /*0290*/  @P1 EXIT ;  /* 0x000000000000194d */ /* 0x000fea0003800000 */
[----:B------:R-:W1:Y:S01]  /*02a0*/  S2UR UR5, SR_CgaCtaId ;  /* 0x00000000000579c3 */ /* 0x000e620000008800 */
[----:B------:R-:W-:-:S07]  /*02b0*/  UMOV UR4, 0x400 ;  /* 0x0000040000047882 */ /* 0x000fce0000000000 */
[----:B------:R-:W2:Y:S01]  /*02c0*/  LDC.64 R2, c[0x0][0x388] ;  /* 0x0000e200ff027b82 */ /* 0x000ea20000000a00 */
[----:B-1----:R-:W-:Y:S01]  /*02d0*/  ULEA UR4, UR5, UR4, 0x18 ;  /* 0x0000000405047291 */ /* 0x002fe2000f8ec0ff */
[----:B--2---:R-:W-:-:S08]  /*02e0*/  IMAD.WIDE.U32 R2, R11, 0x4, R2 ;  /* 0x000000040b027825 */ /* 0x004fd000078e0002 */
[----:B------:R-:W1:Y:S04]  /*02f0*/  LDS R5, [UR4] ;  /* 0x00000004ff057984 */ /* 0x000e680008000800 */
[----:B-1----:R-:W-:Y:S01]  /*0300*/  STG.E desc[UR6][R2.64], R5 ;  /* 0x0000000502007986 */ /* 0x002fe2000c101906 */
[----:B------:R-:W-:Y:S05]  /*0310*/  EXIT ;  /* 0x000000000000794d */ /* 0x000fea0003800000 */
.L_x_2:
[----:B------:R-:W-:-:S00]  /*0320*/  BRA `(.L_x_2) ;  /* 0xfffffffc00fc7947 */ /* 0x000fc0000383ffff */
[----:B------:R-:W-:-:S00]  /*0330*/  NOP ;  /* 0x0000000000007918 */ /* 0x000fc00000000000 */
        /* <DEDUP_REMOVED lines=12> */
.L_x_3:


//--------------------- .nv.shared._Z12sumReductionPiS_i --------------------------
	.section	.nv.shared._Z12sumReductionPiS_i,"aw",@nobits
	.sectionflags	@""
	.align	16
	.zero		1024


//--------------------- .nv.shared.reserved.0     --------------------------
	.section	.nv.shared.reserved.0,"aw",@nobits
	.weak		__nv_reservedSMEM_offset_0_alias
	.size		__nv_reservedSMEM_offset_0_alias, 0, 64
	.other		__nv_reservedSMEM_offset_0_alias,@"STO_CUDA_RESERVED_SHARED STV_DEFAULT"
__nv_reservedSMEM_offset_0_alias:
	.zero		0
	.zero		64


//--------------------- .nv.constant0._Z12sumReductionPiS_i --------------------------
	.section	.nv.constant0._Z12sumReductionPiS_i,"a",@progbits
	.sectionflags	@""
	.align	4
.nv.constant0._Z12sumReductionPiS_i:
	.zero		916


//--------------------- SYMBOLS --------------------------

	.type		.nv.reservedSmem.offset0,@object
	.size		.nv.reservedSmem.offset0,0x4
	.type		.nv.reservedSmem.cap,@object
	.size		.nv.reservedSmem.cap,0x4
